//
// Generated by NVIDIA NVVM Compiler
//
// Compiler Build ID: CL-36424714
// Cuda compilation tools, release 13.0, V13.0.88
// Based on NVVM 20.0.0
//

.version 9.0
.target sm_100
.address_size 64

	// .globl	_Z14softmax_kernelPfS_i
.extern .func  (.param .b32 func_retval0) vprintf
(
	.param .b64 vprintf_param_0,
	.param .b64 vprintf_param_1
)
;
// _ZZ14softmax_kernelPfS_iE10shared_buf has been demoted
.global .align 1 .b8 $str[16] = {78, 111, 114, 109, 97, 108, 105, 122, 101, 114, 58, 32, 37, 102, 10};
.global .align 1 .b8 $str$1[13] = {77, 97, 120, 32, 86, 97, 108, 58, 32, 37, 102, 10};

.visible .entry _Z14softmax_kernelPfS_i(
	.param .u64 .ptr .align 1 _Z14softmax_kernelPfS_i_param_0,
	.param .u64 .ptr .align 1 _Z14softmax_kernelPfS_i_param_1,
	.param .u32 _Z14softmax_kernelPfS_i_param_2
)
{
	.local .align 8 .b8 	__local_depot0[8];
	.reg .b64 	%SP;
	.reg .b64 	%SPL;
	.reg .pred 	%p<14>;
	.reg .b32 	%r<34>;
	.reg .b32 	%f<82>;
	.reg .b64 	%rd<18>;
	.reg .b64 	%fd<3>;
	// demoted variable
	.shared .align 4 .b8 _ZZ14softmax_kernelPfS_iE10shared_buf[4096];
	mov.u64 	%SPL, __local_depot0;
	cvta.local.u64 	%SP, %SPL;
	ld.param.u64 	%rd2, [_Z14softmax_kernelPfS_i_param_0];
	ld.param.u64 	%rd3, [_Z14softmax_kernelPfS_i_param_1];
	ld.param.u32 	%r13, [_Z14softmax_kernelPfS_i_param_2];
	cvta.to.global.u64 	%rd1, %rd3;
	mov.u32 	%r1, %tid.x;
	shl.b32 	%r14, %r1, 2;
	mov.u32 	%r15, _ZZ14softmax_kernelPfS_iE10shared_buf;
	add.s32 	%r2, %r15, %r14;
	mov.b32 	%r16, 0;
	st.shared.u32 	[%r2], %r16;
	bar.sync 	0;
	setp.ge.s32 	%p1, %r1, %r13;
	@%p1 bra 	$L__BB0_4;
	mov.u32 	%r3, %ntid.x;
	ld.shared.f32 	%f80, [%r2];
	mov.u32 	%r30, %r1;
$L__BB0_2:
	mul.wide.s32 	%rd4, %r30, 4;
	add.s64 	%rd5, %rd1, %rd4;
	ld.global.f32 	%f9, [%rd5];
	max.f32 	%f80, %f80, %f9;
	add.s32 	%r30, %r30, %r3;
	setp.lt.s32 	%p2, %r30, %r13;
	@%p2 bra 	$L__BB0_2;
	st.shared.f32 	[%r2], %f80;
$L__BB0_4:
	bar.sync 	0;
	mov.u32 	%r33, %ntid.x;
	setp.lt.u32 	%p3, %r33, 66;
	@%p3 bra 	$L__BB0_9;
	mov.u32 	%r31, %r33;
$L__BB0_6:
	shr.u32 	%r8, %r31, 1;
	setp.ge.u32 	%p4, %r1, %r8;
	@%p4 bra 	$L__BB0_8;
	shl.b32 	%r17, %r8, 2;
	add.s32 	%r18, %r2, %r17;
	ld.shared.f32 	%f10, [%r18];
	ld.shared.f32 	%f11, [%r2];
	max.f32 	%f12, %f10, %f11;
	st.shared.f32 	[%r2], %f12;
$L__BB0_8:
	bar.sync 	0;
	setp.gt.u32 	%p5, %r31, 131;
	mov.u32 	%r31, %r8;
	@%p5 bra 	$L__BB0_6;
$L__BB0_9:
	setp.gt.u32 	%p6, %r1, 31;
	@%p6 bra 	$L__BB0_11;
	ld.volatile.shared.f32 	%f13, [%r2+128];
	ld.volatile.shared.f32 	%f14, [%r2];
	max.f32 	%f15, %f13, %f14;
	st.volatile.shared.f32 	[%r2], %f15;
	ld.volatile.shared.f32 	%f16, [%r2+64];
	ld.volatile.shared.f32 	%f17, [%r2];
	max.f32 	%f18, %f16, %f17;
	st.volatile.shared.f32 	[%r2], %f18;
	ld.volatile.shared.f32 	%f19, [%r2+32];
	ld.volatile.shared.f32 	%f20, [%r2];
	max.f32 	%f21, %f19, %f20;
	st.volatile.shared.f32 	[%r2], %f21;
	ld.volatile.shared.f32 	%f22, [%r2+16];
	ld.volatile.shared.f32 	%f23, [%r2];
	max.f32 	%f24, %f22, %f23;
	st.volatile.shared.f32 	[%r2], %f24;
	ld.volatile.shared.f32 	%f25, [%r2+8];
	ld.volatile.shared.f32 	%f26, [%r2];
	max.f32 	%f27, %f25, %f26;
	st.volatile.shared.f32 	[%r2], %f27;
	ld.volatile.shared.f32 	%f28, [%r2+4];
	ld.volatile.shared.f32 	%f29, [%r2];
	max.f32 	%f30, %f28, %f29;
	st.volatile.shared.f32 	[%r2], %f30;
$L__BB0_11:
	setp.ge.s32 	%p7, %r1, %r13;
	ld.shared.f32 	%f4, [_ZZ14softmax_kernelPfS_iE10shared_buf];
	mov.b32 	%r19, 0;
	st.shared.u32 	[%r2], %r19;
	bar.sync 	0;
	@%p7 bra 	$L__BB0_15;
	ld.shared.f32 	%f81, [%r2];
	mov.u32 	%r32, %r1;
$L__BB0_13:
	mul.wide.s32 	%rd6, %r32, 4;
	add.s64 	%rd7, %rd1, %rd6;
	ld.global.f32 	%f31, [%rd7];
	sub.f32 	%f32, %f31, %f4;
	fma.rn.f32 	%f33, %f32, 0f3BBB989D, 0f3F000000;
	cvt.sat.f32.f32 	%f34, %f33;
	mov.f32 	%f35, 0f4B400001;
	mov.f32 	%f36, 0f437C0000;
	fma.rm.f32 	%f37, %f34, %f36, %f35;
	add.f32 	%f38, %f37, 0fCB40007F;
	neg.f32 	%f39, %f38;
	fma.rn.f32 	%f40, %f32, 0f3FB8AA3B, %f39;
	fma.rn.f32 	%f41, %f32, 0f32A57060, %f40;
	mov.b32 	%r20, %f37;
	shl.b32 	%r21, %r20, 23;
	mov.b32 	%f42, %r21;
	ex2.approx.ftz.f32 	%f43, %f41;
	fma.rn.f32 	%f81, %f43, %f42, %f81;
	add.s32 	%r32, %r32, %r33;
	setp.lt.s32 	%p8, %r32, %r13;
	@%p8 bra 	$L__BB0_13;
	st.shared.f32 	[%r2], %f81;
$L__BB0_15:
	setp.lt.u32 	%p9, %r33, 66;
	bar.sync 	0;
	@%p9 bra 	$L__BB0_19;
$L__BB0_16:
	shr.u32 	%r12, %r33, 1;
	setp.ge.u32 	%p10, %r1, %r12;
	@%p10 bra 	$L__BB0_18;
	shl.b32 	%r22, %r12, 2;
	add.s32 	%r23, %r2, %r22;
	ld.shared.f32 	%f44, [%r23];
	ld.shared.f32 	%f45, [%r2];
	add.f32 	%f46, %f44, %f45;
	st.shared.f32 	[%r2], %f46;
$L__BB0_18:
	bar.sync 	0;
	setp.gt.u32 	%p11, %r33, 131;
	mov.u32 	%r33, %r12;
	@%p11 bra 	$L__BB0_16;
$L__BB0_19:
	setp.gt.u32 	%p12, %r1, 31;
	@%p12 bra 	$L__BB0_21;
	ld.volatile.shared.f32 	%f47, [%r2+128];
	ld.volatile.shared.f32 	%f48, [%r2];
	add.f32 	%f49, %f47, %f48;
	st.volatile.shared.f32 	[%r2], %f49;
	ld.volatile.shared.f32 	%f50, [%r2+64];
	ld.volatile.shared.f32 	%f51, [%r2];
	add.f32 	%f52, %f50, %f51;
	st.volatile.shared.f32 	[%r2], %f52;
	ld.volatile.shared.f32 	%f53, [%r2+32];
	ld.volatile.shared.f32 	%f54, [%r2];
	add.f32 	%f55, %f53, %f54;
	st.volatile.shared.f32 	[%r2], %f55;
	ld.volatile.shared.f32 	%f56, [%r2+16];
	ld.volatile.shared.f32 	%f57, [%r2];
	add.f32 	%f58, %f56, %f57;
	st.volatile.shared.f32 	[%r2], %f58;
	ld.volatile.shared.f32 	%f59, [%r2+8];
	ld.volatile.shared.f32 	%f60, [%r2];
	add.f32 	%f61, %f59, %f60;
	st.volatile.shared.f32 	[%r2], %f61;
	ld.volatile.shared.f32 	%f62, [%r2+4];
	ld.volatile.shared.f32 	%f63, [%r2];
	add.f32 	%f64, %f62, %f63;
	st.volatile.shared.f32 	[%r2], %f64;
$L__BB0_21:
	ld.shared.f32 	%f8, [_ZZ14softmax_kernelPfS_iE10shared_buf];
	setp.ne.s32 	%p13, %r1, 0;
	@%p13 bra 	$L__BB0_23;
	add.u64 	%rd8, %SP, 0;
	add.u64 	%rd9, %SPL, 0;
	cvt.f64.f32 	%fd1, %f8;
	st.local.f64 	[%rd9], %fd1;
	mov.u64 	%rd10, $str;
	cvta.global.u64 	%rd11, %rd10;
	{ // callseq 0, 0
	.param .b64 param0;
	st.param.b64 	[param0], %rd11;
	.param .b64 param1;
	st.param.b64 	[param1], %rd8;
	.param .b32 retval0;
	call.uni (retval0), 
	vprintf, 
	(
	param0, 
	param1
	);
	ld.param.b32 	%r24, [retval0];
	} // callseq 0
	cvt.f64.f32 	%fd2, %f4;
	st.local.f64 	[%rd9], %fd2;
	mov.u64 	%rd12, $str$1;
	cvta.global.u64 	%rd13, %rd12;
	{ // callseq 1, 0
	.param .b64 param0;
	st.param.b64 	[param0], %rd13;
	.param .b64 param1;
	st.param.b64 	[param1], %rd8;
	.param .b32 retval0;
	call.uni (retval0), 
	vprintf, 
	(
	param0, 
	param1
	);
	ld.param.b32 	%r26, [retval0];
	} // callseq 1
$L__BB0_23:
	cvta.to.global.u64 	%rd14, %rd2;
	mul.wide.u32 	%rd15, %r1, 4;
	add.s64 	%rd16, %rd1, %rd15;
	ld.global.f32 	%f65, [%rd16];
	sub.f32 	%f66, %f65, %f4;
	fma.rn.f32 	%f67, %f66, 0f3BBB989D, 0f3F000000;
	cvt.sat.f32.f32 	%f68, %f67;
	mov.f32 	%f69, 0f4B400001;
	mov.f32 	%f70, 0f437C0000;
	fma.rm.f32 	%f71, %f68, %f70, %f69;
	add.f32 	%f72, %f71, 0fCB40007F;
	neg.f32 	%f73, %f72;
	fma.rn.f32 	%f74, %f66, 0f3FB8AA3B, %f73;
	fma.rn.f32 	%f75, %f66, 0f32A57060, %f74;
	mov.b32 	%r28, %f71;
	shl.b32 	%r29, %r28, 23;
	mov.b32 	%f76, %r29;
	ex2.approx.ftz.f32 	%f77, %f75;
	mul.f32 	%f78, %f77, %f76;
	div.rn.f32 	%f79, %f78, %f8;
	add.s64 	%rd17, %rd14, %rd15;
	st.global.f32 	[%rd17], %f79;
	ret;

}


// ===== COMPILED SASS (sm_100) =====

	.target	sm_100

	.elftype	@"ET_EXEC"


//--------------------- .note.nv.tkinfo           --------------------------
	.section	.note.nv.tkinfo,"",@"SHT_NOTE"
	.sectionflags	@"SHF_NOTE_NV_TKINFO"
	.tkinfo
        /*0018*/ 	.word	0x00000002
        /*0030*/ 	.string	""
        /*0030*/ 	.string	"ptxas"
        /*0030*/ 	.string	"Cuda compilation tools, release 13.0, V13.0.88"
        /*0030*/ 	.string	"Build cuda_13.0.r13.0/compiler.36424714_0"
        /*0030*/ 	.string	"-arch sm_100 -m 64 "



//--------------------- .note.nv.cuinfo           --------------------------
	.section	.note.nv.cuinfo,"",@"SHT_NOTE"
	.sectionflags	@"SHF_NOTE_NV_CUINFO"
        /*0018*/ 	.short	0x0002
        /*001a*/ 	.short	0x0064
        /*001c*/ 	.short	0x0082
	.zero		2


//--------------------- .nv.info                  --------------------------
	.section	.nv.info,"",@"SHT_CUDA_INFO"
	.align	4


	//----- nvinfo : EIATTR_REGCOUNT
	.align		4
        /*0000*/ 	.byte	0x04, 0x2f
        /*0002*/ 	.short	(.L_3 - .L_2)
	.align		4
.L_2:
        /*0004*/ 	.word	index@(_Z14softmax_kernelPfS_i)
        /*0008*/ 	.word	0x0000001a


	//----- nvinfo : EIATTR_FRAME_SIZE
	.align		4
.L_3:
        /*000c*/ 	.byte	0x04, 0x11
        /*000e*/ 	.short	(.L_5 - .L_4)
	.align		4
.L_4:
        /*0010*/ 	.word	index@($__internal_0_$__cuda_sm3x_div_rn_noftz_f32_slowpath)
        /*0014*/ 	.word	0x00000008


	//----- nvinfo : EIATTR_FRAME_SIZE
	.align		4
.L_5:
        /*0018*/ 	.byte	0x04, 0x11
        /*001a*/ 	.short	(.L_7 - .L_6)
	.align		4
.L_6:
        /*001c*/ 	.word	index@(_Z14softmax_kernelPfS_i)
        /*0020*/ 	.word	0x00000008


	//----- nvinfo : EIATTR_MIN_STACK_SIZE
	.align		4
.L_7:
        /*0024*/ 	.byte	0x04, 0x12
        /*0026*/ 	.short	(.L_9 - .L_8)
	.align		4
.L_8:
        /*0028*/ 	.word	index@(_Z14softmax_kernelPfS_i)
        /*002c*/ 	.word	0x00000008
.L_9:


//--------------------- .nv.compat                --------------------------
	.section	.nv.compat,"",@"SHT_CUDA_COMPAT_INFO"
	.align	4
        /*0000*/ 	.byte	0x02, 0x09, 0x00, 0x00, 0x02, 0x02, 0x01, 0x00, 0x02, 0x05, 0x05, 0x00, 0x03, 0x07, 0x01, 0x01
        /*0010*/ 	.byte	0x02, 0x03, 0x00, 0x00, 0x02, 0x06, 0x01, 0x00, 0x04, 0x0b, 0x08, 0x00, 0x01, 0x00, 0x00, 0x00
        /*0020*/ 	.byte	0x00, 0x00, 0x00, 0x00


//--------------------- .nv.info._Z14softmax_kernelPfS_i --------------------------
	.section	.nv.info._Z14softmax_kernelPfS_i,"",@"SHT_CUDA_INFO"
	.sectionflags	@""
	.align	4


	//----- nvinfo : EIATTR_CUDA_API_VERSION
	.align		4
        /*0000*/ 	.byte	0x04, 0x37
        /*0002*/ 	.short	(.L_11 - .L_10)
.L_10:
        /*0004*/ 	.word	0x00000082


	//----- nvinfo : EIATTR_KPARAM_INFO
	.align		4
.L_11:
        /*0008*/ 	.byte	0x04, 0x17
        /*000a*/ 	.short	(.L_13 - .L_12)
.L_12:
        /*000c*/ 	.word	0x00000000
        /*0010*/ 	.short	0x0002
        /*0012*/ 	.short	0x0010
        /*0014*/ 	.byte	0x00, 0xf0, 0x11, 0x00


	//----- nvinfo : EIATTR_KPARAM_INFO
	.align		4
.L_13:
        /*0018*/ 	.byte	0x04, 0x17
        /*001a*/ 	.short	(.L_15 - .L_14)
.L_14:
        /*001c*/ 	.word	0x00000000
        /*0020*/ 	.short	0x0001
        /*0022*/ 	.short	0x0008
        /*0024*/ 	.byte	0x00, 0xf5, 0x21, 0x00


	//----- nvinfo : EIATTR_KPARAM_INFO
	.align		4
.L_15:
        /*0028*/ 	.byte	0x04, 0x17
        /*002a*/ 	.short	(.L_17 - .L_16)
.L_16:
        /*002c*/ 	.word	0x00000000
        /*0030*/ 	.short	0x0000
        /*0032*/ 	.short	0x0000
        /*0034*/ 	.byte	0x00, 0xf5, 0x21, 0x00


	//----- nvinfo : EIATTR_SPARSE_MMA_MASK
	.align		4
.L_17:
        /*0038*/ 	.byte	0x03, 0x50
        /*003a*/ 	.short	0x0000


	//----- nvinfo : EIATTR_MAXREG_COUNT
	.align		4
        /*003c*/ 	.byte	0x03, 0x1b
        /*003e*/ 	.short	0x00ff


	//----- nvinfo : EIATTR_NUM_BARRIERS
	.align		4
        /*0040*/ 	.byte	0x02, 0x4c
        /*0042*/ 	.byte	0x01
	.zero		1


	//----- nvinfo : EIATTR_EXTERNS
	.align		4
        /*0044*/ 	.byte	0x04, 0x0f
        /*0046*/ 	.short	(.L_19 - .L_18)


	//   ....[0]....
	.align		4
.L_18:
        /*0048*/ 	.word	index@(vprintf)


	//----- nvinfo : EIATTR_MERCURY_ISA_VERSION
	.align		4
.L_19:
        /*004c*/ 	.byte	0x03, 0x5f
        /*004e*/ 	.short	0x0101


	//----- nvinfo : EIATTR_VRC_CTA_INIT_COUNT
	.align		4
        /*0050*/ 	.byte	0x02, 0x4a
	.zero		1
	.zero		1


	//----- nvinfo : EIATTR_SYSCALL_OFFSETS
	.align		4
        /*0054*/ 	.byte	0x04, 0x46
        /*0056*/ 	.short	(.L_21 - .L_20)


	//   ....[0]....
.L_20:
        /*0058*/ 	.word	0x00000a90


	//   ....[1]....
        /*005c*/ 	.word	0x00000b30


	//----- nvinfo : EIATTR_EXIT_INSTR_OFFSETS
	.align		4
.L_21:
        /*0060*/ 	.byte	0x04, 0x1c
        /*0062*/ 	.short	(.L_23 - .L_22)


	//   ....[0]....
.L_22:
        /*0064*/ 	.word	0x00000d30


	//----- nvinfo : EIATTR_CRS_STACK_SIZE
	.align		4
.L_23:
        /*0068*/ 	.byte	0x04, 0x1e
        /*006a*/ 	.short	(.L_25 - .L_24)
.L_24:
        /*006c*/ 	.word	0x00000000


	//----- nvinfo : EIATTR_CBANK_PARAM_SIZE
	.align		4
.L_25:
        /*0070*/ 	.byte	0x03, 0x19
        /*0072*/ 	.short	0x0014


	//----- nvinfo : EIATTR_PARAM_CBANK
	.align		4
        /*0074*/ 	.byte	0x04, 0x0a
        /*0076*/ 	.short	(.L_27 - .L_26)
	.align		4
.L_26:
        /*0078*/ 	.word	index@(.nv.constant0._Z14softmax_kernelPfS_i)
        /*007c*/ 	.short	0x0380
        /*007e*/ 	.short	0x0014


	//----- nvinfo : EIATTR_SW_WAR
	.align		4
.L_27:
        /*0080*/ 	.byte	0x04, 0x36
        /*0082*/ 	.short	(.L_29 - .L_28)
.L_28:
        /*0084*/ 	.word	0x00000008
.L_29:


//--------------------- .nv.callgraph             --------------------------
	.section	.nv.callgraph,"",@"SHT_CUDA_CALLGRAPH"
	.align	4
	.sectionentsize	8
	.align		4
        /*0000*/ 	.word	0x00000000
	.align		4
        /*0004*/ 	.word	0xffffffff
	.align		4
        /*0008*/ 	.word	index@(_Z14softmax_kernelPfS_i)
	.align		4
        /*000c*/ 	.word	index@(vprintf)
	.align		4
        /*0010*/ 	.word	0x00000000
	.align		4
        /*0014*/ 	.word	0xfffffffe
	.align		4
        /*0018*/ 	.word	0x00000000
	.align		4
        /*001c*/ 	.word	0xfffffffd
	.align		4
        /*0020*/ 	.word	0x00000000
	.align		4
        /*0024*/ 	.word	0xfffffffc


//--------------------- .nv.constant4             --------------------------
	.section	.nv.constant4,"a",@progbits
	.align	8
	.align		8
.nv.constant4:
        /*0000*/ 	.dword	vprintf
	.align		8
        /*0008*/ 	.dword	$str
	.align		8
        /*0010*/ 	.dword	$str$1


//--------------------- .text._Z14softmax_kernelPfS_i --------------------------
	.section	.text._Z14softmax_kernelPfS_i,"ax",@progbits
	.align	128
        .global         _Z14softmax_kernelPfS_i
        .type           _Z14softmax_kernelPfS_i,@function
        .size           _Z14softmax_kernelPfS_i,(.L_x_33 - _Z14softmax_kernelPfS_i)
        .other          _Z14softmax_kernelPfS_i,@"STO_CUDA_ENTRY STV_DEFAULT"
_Z14softmax_kernelPfS_i:
.text._Z14softmax_kernelPfS_i:
[----:B------:R-:W0:Y:S08]  /*0000*/  LDC R1, c[0x0][0x37c] ;  /* 0x0000df00ff017b82 */ /* 0x000e300000000800 */
[----:B------:R-:W1:Y:S01]  /*0010*/  S2UR UR5, SR_CgaCtaId ;  /* 0x00000000000579c3 */ /* 0x000e620000008800 */
[----:B------:R-:W2:Y:S01]  /*0020*/  S2R R22, SR_TID.X ;  /* 0x0000000000167919 */ /* 0x000ea20000002100 */
[----:B------:R-:W-:Y:S01]  /*0030*/  UMOV UR4, 0x400 ;  /* 0x0000040000047882 */ /* 0x000fe20000000000 */
[----:B------:R-:W3:Y:S01]  /*0040*/  LDCU UR6, c[0x0][0x390] ;  /* 0x00007200ff0677ac */ /* 0x000ee20008000800 */
[----:B0-----:R-:W-:Y:S01]  /*0050*/  VIADD R1, R1, 0xfffffff8 ;  /* 0xfffffff801017836 */ /* 0x001fe20000000000 */
[----:B------:R-:W-:Y:S01]  /*0060*/  BSSY.RECONVERGENT B0, `(.L_x_0) ;  /* 0x0000019000007945 */ /* 0x000fe20003800200 */
[----:B------:R-:W0:Y:S01]  /*0070*/  LDCU.64 UR36, c[0x0][0x358] ;  /* 0x00006b00ff2477ac */ /* 0x000e220008000a00 */
[----:B-1----:R-:W-:Y:S01]  /*0080*/  ULEA UR4, UR5, UR4, 0x18 ;  /* 0x0000000405047291 */ /* 0x002fe2000f8ec0ff */
[----:B------:R-:W1:Y:S05]  /*0090*/  LDCU UR5, c[0x0][0x2f8] ;  /* 0x00005f00ff0577ac */ /* 0x000e6a0008000800 */
[----:B--2---:R-:W-:-:S05]  /*00a0*/  LEA R0, R22, UR4, 0x2 ;  /* 0x0000000416007c11 */ /* 0x004fca000f8e10ff */
[----:B------:R-:W2:Y:S01]  /*00b0*/  LDCU UR4, c[0x0][0x2fc] ;  /* 0x00005f80ff0477ac */ /* 0x000ea20008000800 */
[----:B---3--:R-:W-:Y:S01]  /*00c0*/  ISETP.GE.AND P0, PT, R22, UR6, PT ;  /* 0x0000000616007c0c */ /* 0x008fe2000bf06270 */
[----:B------:R3:W-:Y:S01]  /*00d0*/  STS [R0], RZ ;  /* 0x000000ff00007388 */ /* 0x0007e20000000800 */
[----:B------:R-:W-:Y:S01]  /*00e0*/  BAR.SYNC.DEFER_BLOCKING 0x0 ;  /* 0x0000000000007b1d */ /* 0x000fe20000010000 */
[----:B-1----:R-:W-:-:S05]  /*00f0*/  IADD3 R17, P1, PT, R1, UR5, RZ ;  /* 0x0000000501117c10 */ /* 0x002fca000ff3e0ff */
[----:B--2---:R-:W-:-:S05]  /*0100*/  IMAD.X R18, RZ, RZ, UR4, P1 ;  /* 0x00000004ff127e24 */ /* 0x004fca00088e06ff */
[----:B0--3--:R-:W-:Y:S05]  /*0110*/  @P0 BRA `(.L_x_1) ;  /* 0x0000000000340947 */ /* 0x009fea0003800000 */
[----:B------:R0:W1:Y:S01]  /*0120*/  LDS R7, [R0] ;  /* 0x0000000000077984 */ /* 0x0000620000000800 */
[----:B------:R-:W2:Y:S01]  /*0130*/  LDC R6, c[0x0][0x360] ;  /* 0x0000d800ff067b82 */ /* 0x000ea20000000800 */
[----:B------:R-:W-:Y:S01]  /*0140*/  BSSY.RECONVERGENT B1, `(.L_x_2) ;  /* 0x0000009000017945 */ /* 0x000fe20003800200 */
[----:B------:R-:W-:-:S06]  /*0150*/  IMAD.MOV.U32 R9, RZ, RZ, R22 ;  /* 0x000000ffff097224 */ /* 0x000fcc00078e0016 */
[----:B0-----:R-:W3:Y:S02]  /*0160*/  LDC.64 R4, c[0x0][0x388] ;  /* 0x0000e200ff047b82 */ /* 0x001ee40000000a00 */
.L_x_3:
[----:B---3--:R-:W-:-:S06]  /*0170*/  IMAD.WIDE R2, R9, 0x4, R4 ;  /* 0x0000000409027825 */ /* 0x008fcc00078e0204 */
[----:B------:R-:W1:Y:S01]  /*0180*/  LDG.E R2, desc[UR36][R2.64] ;  /* 0x0000002402027981 */ /* 0x000e62000c1e1900 */
[----:B--2---:R-:W-:-:S05]  /*0190*/  IMAD.IADD R9, R6, 0x1, R9 ;  /* 0x0000000106097824 */ /* 0x004fca00078e0209 */
[----:B------:R-:W-:Y:S02]  /*01a0*/  ISETP.GE.AND P0, PT, R9, UR6, PT ;  /* 0x0000000609007c0c */ /* 0x000fe4000bf06270 */
[----:B-1----:R-:W-:-:S11]  /*01b0*/  FMNMX R7, R2, R7, !PT ;  /* 0x0000000702077209 */ /* 0x002fd60007800000 */
[----:B------:R-:W-:Y:S05]  /*01c0*/  @!P0 BRA `(.L_x_3) ;  /* 0xfffffffc00e88947 */ /* 0x000fea000383ffff */
[----:B------:R-:W-:Y:S05]  /*01d0*/  BSYNC.RECONVERGENT B1 ;  /* 0x0000000000017941 */ /* 0x000fea0003800200 */
.L_x_2:
[----:B------:R0:W-:Y:S02]  /*01e0*/  STS [R0], R7 ;  /* 0x0000000700007388 */ /* 0x0001e40000000800 */
.L_x_1:
[----:B------:R-:W-:Y:S05]  /*01f0*/  BSYNC.RECONVERGENT B0 ;  /* 0x0000000000007941 */ /* 0x000fea0003800200 */
.L_x_0:
[----:B------:R-:W1:Y:S01]  /*0200*/  LDCU UR4, c[0x0][0x360] ;  /* 0x00006c00ff0477ac */ /* 0x000e620008000800 */
[----:B------:R-:W-:Y:S01]  /*0210*/  BAR.SYNC.DEFER_BLOCKING 0x0 ;  /* 0x0000000000007b1d */ /* 0x000fe20000010000 */
[----:B------:R-:W-:Y:S01]  /*0220*/  ISETP.GT.U32.AND P1, PT, R22, 0x1f, PT ;  /* 0x0000001f1600780c */ /* 0x000fe20003f24070 */
[----:B-1----:R-:W-:Y:S02]  /*0230*/  UISETP.GE.U32.AND UP0, UPT, UR4, 0x42, UPT ;  /* 0x000000420400788c */ /* 0x002fe4000bf06070 */
[----:B------:R-:W-:-:S07]  /*0240*/  IMAD.U32 R3, RZ, RZ, UR4 ;  /* 0x00000004ff037e24 */ /* 0x000fce000f8e00ff */
[----:B------:R-:W-:Y:S05]  /*0250*/  BRA.U !UP0, `(.L_x_4) ;  /* 0x0000000108307547 */ /* 0x000fea000b800000 */
[----:B------:R-:W-:-:S07]  /*0260*/  MOV R2, R3 ;  /* 0x0000000300027202 */ /* 0x000fce0000000f00 */
.L_x_5:
[----:B0-----:R-:W-:-:S04]  /*0270*/  SHF.R.U32.HI R7, RZ, 0x1, R2 ;  /* 0x00000001ff077819 */ /* 0x001fc80000011602 */
[----:B------:R-:W-:-:S13]  /*0280*/  ISETP.GE.U32.AND P0, PT, R22, R7, PT ;  /* 0x000000071600720c */ /* 0x000fda0003f06070 */
[----:B------:R-:W-:Y:S01]  /*0290*/  @!P0 IMAD R4, R7, 0x4, R0 ;  /* 0x0000000407048824 */ /* 0x000fe200078e0200 */
[----:B------:R-:W-:Y:S05]  /*02a0*/  @!P0 LDS R5, [R0] ;  /* 0x0000000000058984 */ /* 0x000fea0000000800 */
[----:B------:R-:W0:Y:S02]  /*02b0*/  @!P0 LDS R4, [R4] ;  /* 0x0000000004048984 */ /* 0x000e240000000800 */
[----:B0-----:R-:W-:-:S05]  /*02c0*/  @!P0 FMNMX R5, R4, R5, !PT ;  /* 0x0000000504058209 */ /* 0x001fca0007800000 */
[----:B------:R1:W-:Y:S01]  /*02d0*/  @!P0 STS [R0], R5 ;  /* 0x0000000500008388 */ /* 0x0003e20000000800 */
[----:B------:R-:W-:Y:S01]  /*02e0*/  BAR.SYNC.DEFER_BLOCKING 0x0 ;  /* 0x0000000000007b1d */ /* 0x000fe20000010000 */
[----:B------:R-:W-:Y:S01]  /*02f0*/  ISETP.GT.U32.AND P0, PT, R2, 0x83, PT ;  /* 0x000000830200780c */ /* 0x000fe20003f04070 */
[----:B------:R-:W-:-:S12]  /*0300*/  IMAD.MOV.U32 R2, RZ, RZ, R7 ;  /* 0x000000ffff027224 */ /* 0x000fd800078e0007 */
[----:B-1----:R-:W-:Y:S05]  /*0310*/  @P0 BRA `(.L_x_5) ;  /* 0xfffffffc00d40947 */ /* 0x002fea000383ffff */
.L_x_4:
[----:B------:R-:W-:Y:S04]  /*0320*/  BSSY.RECONVERGENT B0, `(.L_x_6) ;  /* 0x000001a000007945 */ /* 0x000fe80003800200 */
[----:B------:R-:W-:Y:S05]  /*0330*/  @P1 BRA `(.L_x_7) ;  /* 0x0000000000601947 */ /* 0x000fea0003800000 */
[----:B------:R-:W-:Y:S04]  /*0340*/  LDS R2, [R0+0x80] ;  /* 0x0000800000027984 */ /* 0x000fe80000000800 */
[----:B------:R-:W1:Y:S02]  /*0350*/  LDS R5, [R0] ;  /* 0x0000000000057984 */ /* 0x000e640000000800 */
[----:B-1----:R-:W-:-:S05]  /*0360*/  FMNMX R5, R2, R5, !PT ;  /* 0x0000000502057209 */ /* 0x002fca0007800000 */
[----:B------:R-:W-:Y:S04]  /*0370*/  STS [R0], R5 ;  /* 0x0000000500007388 */ /* 0x000fe80000000800 */
[----:B------:R-:W-:Y:S04]  /*0380*/  LDS R2, [R0+0x40] ;  /* 0x0000400000027984 */ /* 0x000fe80000000800 */
[----:B0-----:R-:W0:Y:S02]  /*0390*/  LDS R7, [R0] ;  /* 0x0000000000077984 */ /* 0x001e240000000800 */
[----:B0-----:R-:W-:-:S05]  /*03a0*/  FMNMX R7, R2, R7, !PT ;  /* 0x0000000702077209 */ /* 0x001fca0007800000 */
[----:B------:R-:W-:Y:S04]  /*03b0*/  STS [R0], R7 ;  /* 0x0000000700007388 */ /* 0x000fe80000000800 */
[----:B------:R-:W-:Y:S04]  /*03c0*/  LDS R2, [R0+0x20] ;  /* 0x0000200000027984 */ /* 0x000fe80000000800 */
[----:B------:R-:W0:Y:S02]  /*03d0*/  LDS R9, [R0] ;  /* 0x0000000000097984 */ /* 0x000e240000000800 */
        /* <DEDUP_REMOVED lines=13> */
[----:B------:R1:W-:Y:S02]  /*04b0*/  STS [R0], R7 ;  /* 0x0000000700007388 */ /* 0x0003e40000000800 */
.L_x_7:
[----:B------:R-:W-:Y:S05]  /*04c0*/  BSYNC.RECONVERGENT B0 ;  /* 0x0000000000007941 */ /* 0x000fea0003800200 */
.L_x_6:
[----:B------:R-:W2:Y:S01]  /*04d0*/  S2UR UR5, SR_CgaCtaId ;  /* 0x00000000000579c3 */ /* 0x000ea20000008800 */
[----:B------:R-:W-:Y:S01]  /*04e0*/  UMOV UR4, 0x400 ;  /* 0x0000040000047882 */ /* 0x000fe20000000000 */
[----:B------:R-:W-:Y:S01]  /*04f0*/  BSSY.RECONVERGENT B0, `(.L_x_8) ;  /* 0x000001e000007945 */ /* 0x000fe20003800200 */
[----:B--2---:R-:W-:-:S09]  /*0500*/  ULEA UR4, UR5, UR4, 0x18 ;  /* 0x0000000405047291 */ /* 0x004fd2000f8ec0ff */
[----:B------:R-:W2:Y:S02]  /*0510*/  LDS R2, [UR4] ;  /* 0x00000004ff027984 */ /* 0x000ea40008000800 */
[----:B------:R-:W3:Y:S02]  /*0520*/  LDCU UR4, c[0x0][0x390] ;  /* 0x00007200ff0477ac */ /* 0x000ee40008000800 */
[----:B------:R4:W-:Y:S01]  /*0530*/  STS [R0], RZ ;  /* 0x000000ff00007388 */ /* 0x0009e20000000800 */
[----:B------:R-:W-:Y:S01]  /*0540*/  BAR.SYNC.DEFER_BLOCKING 0x0 ;  /* 0x0000000000007b1d */ /* 0x000fe20000010000 */
[----:B---3--:R-:W-:-:S13]  /*0550*/  ISETP.GE.AND P0, PT, R22, UR4, PT ;  /* 0x0000000416007c0c */ /* 0x008fda000bf06270 */
[----:B----4-:R-:W-:Y:S05]  /*0560*/  @P0 BRA `(.L_x_9) ;  /* 0x0000000000580947 */ /* 0x010fea0003800000 */
[----:B------:R3:W4:Y:S01]  /*0570*/  LDS R9, [R0] ;  /* 0x0000000000097984 */ /* 0x0007220000000800 */
[----:B------:R-:W0:Y:S01]  /*0580*/  LDC.64 R4, c[0x0][0x388] ;  /* 0x0000e200ff047b82 */ /* 0x000e220000000a00 */
[----:B------:R-:W-:Y:S01]  /*0590*/  BSSY.RECONVERGENT B1, `(.L_x_10) ;  /* 0x0000012000017945 */ /* 0x000fe20003800200 */
[----:B------:R-:W-:-:S07]  /*05a0*/  IMAD.MOV.U32 R8, RZ, RZ, R22 ;  /* 0x000000ffff087224 */ /* 0x000fce00078e0016 */
.L_x_11:
[----:B01----:R-:W-:-:S06]  /*05b0*/  IMAD.WIDE R6, R8, 0x4, R4 ;  /* 0x0000000408067825 */ /* 0x003fcc00078e0204 */
[----:B------:R-:W2:Y:S01]  /*05c0*/  LDG.E R7, desc[UR36][R6.64] ;  /* 0x0000002406077981 */ /* 0x000ea2000c1e1900 */
[----:B------:R-:W-:Y:S01]  /*05d0*/  IMAD.MOV.U32 R11, RZ, RZ, 0x3bbb989d ;  /* 0x3bbb989dff0b7424 */ /* 0x000fe200078e00ff */
[----:B------:R-:W-:Y:S01]  /*05e0*/  IADD3 R8, PT, PT, R3, R8, RZ ;  /* 0x0000000803087210 */ /* 0x000fe20007ffe0ff */
[----:B------:R-:W-:-:S03]  /*05f0*/  IMAD.MOV.U32 R12, RZ, RZ, 0x437c0000 ;  /* 0x437c0000ff0c7424 */ /* 0x000fc600078e00ff */
[----:B------:R-:W-:Y:S01]  /*0600*/  ISETP.GE.AND P0, PT, R8, UR4, PT ;  /* 0x0000000408007c0c */ /* 0x000fe2000bf06270 */
[----:B--2---:R-:W-:-:S04]  /*0610*/  FADD R10, -R2, R7 ;  /* 0x00000007020a7221 */ /* 0x004fc80000000100 */
[----:B------:R-:W-:-:S04]  /*0620*/  FFMA.SAT R11, R10, R11, 0.5 ;  /* 0x3f0000000a0b7423 */ /* 0x000fc8000000200b */
[----:B------:R-:W-:-:S04]  /*0630*/  FFMA.RM R11, R11, R12, 12582913 ;  /* 0x4b4000010b0b7423 */ /* 0x000fc8000000400c */
[C---:B------:R-:W-:Y:S01]  /*0640*/  FADD R13, R11.reuse, -12583039 ;  /* 0xcb40007f0b0d7421 */ /* 0x040fe20000000000 */
[----:B------:R-:W-:-:S03]  /*0650*/  IMAD.SHL.U32 R6, R11, 0x800000, RZ ;  /* 0x008000000b067824 */ /* 0x000fc600078e00ff */
[----:B------:R-:W-:-:S04]  /*0660*/  FFMA R13, R10, 1.4426950216293334961, -R13 ;  /* 0x3fb8aa3b0a0d7823 */ /* 0x000fc8000000080d */
[----:B------:R-:W-:-:S06]  /*0670*/  FFMA R13, R10, 1.925963033500011079e-08, R13 ;  /* 0x32a570600a0d7823 */ /* 0x000fcc000000000d */
[----:B------:R-:W4:Y:S02]  /*0680*/  MUFU.EX2 R13, R13 ;  /* 0x0000000d000d7308 */ /* 0x000f240000000800 */
[----:B----4-:R-:W-:Y:S01]  /*0690*/  FFMA R9, R6, R13, R9 ;  /* 0x0000000d06097223 */ /* 0x010fe20000000009 */
[----:B------:R-:W-:Y:S06]  /*06a0*/  @!P0 BRA `(.L_x_11) ;  /* 0xfffffffc00c08947 */ /* 0x000fec000383ffff */
[----:B------:R-:W-:Y:S05]  /*06b0*/  BSYNC.RECONVERGENT B1 ;  /* 0x0000000000017941 */ /* 0x000fea0003800200 */
.L_x_10:
[----:B------:R4:W-:Y:S02]  /*06c0*/  STS [R0], R9 ;  /* 0x0000000900007388 */ /* 0x0009e40000000800 */
.L_x_9:
[----:B------:R-:W-:Y:S05]  /*06d0*/  BSYNC.RECONVERGENT B0 ;  /* 0x0000000000007941 */ /* 0x000fea0003800200 */
.L_x_8:
[----:B------:R-:W-:Y:S01]  /*06e0*/  BAR.SYNC.DEFER_BLOCKING 0x0 ;  /* 0x0000000000007b1d */ /* 0x000fe20000010000 */
[----:B------:R-:W-:Y:S02]  /*06f0*/  ISETP.GE.U32.AND P1, PT, R3, 0x42, PT ;  /* 0x000000420300780c */ /* 0x000fe40003f26070 */
[----:B------:R-:W-:-:S11]  /*0700*/  ISETP.GT.U32.AND P0, PT, R22, 0x1f, PT ;  /* 0x0000001f1600780c */ /* 0x000fd60003f04070 */
[----:B------:R-:W-:Y:S05]  /*0710*/  @!P1 BRA `(.L_x_12) ;  /* 0x00000000002c9947 */ /* 0x000fea0003800000 */
.L_x_13:
[----:B01----:R-:W-:-:S04]  /*0720*/  SHF.R.U32.HI R7, RZ, 0x1, R3 ;  /* 0x00000001ff077819 */ /* 0x003fc80000011603 */
[----:B------:R-:W-:-:S13]  /*0730*/  ISETP.GE.U32.AND P1, PT, R22, R7, PT ;  /* 0x000000071600720c */ /* 0x000fda0003f26070 */
[----:B------:R-:W-:Y:S01]  /*0740*/  @!P1 IMAD R4, R7, 0x4, R0 ;  /* 0x0000000407049824 */ /* 0x000fe200078e0200 */
[----:B------:R-:W-:Y:S05]  /*0750*/  @!P1 LDS R5, [R0] ;  /* 0x0000000000059984 */ /* 0x000fea0000000800 */
[----:B------:R-:W0:Y:S02]  /*0760*/  @!P1 LDS R4, [R4] ;  /* 0x0000000004049984 */ /* 0x000e240000000800 */
[----:B0-----:R-:W-:-:S05]  /*0770*/  @!P1 FADD R5, R4, R5 ;  /* 0x0000000504059221 */ /* 0x001fca0000000000 */
[----:B------:R0:W-:Y:S01]  /*0780*/  @!P1 STS [R0], R5 ;  /* 0x0000000500009388 */ /* 0x0001e20000000800 */
[----:B------:R-:W-:Y:S01]  /*0790*/  BAR.SYNC.DEFER_BLOCKING 0x0 ;  /* 0x0000000000007b1d */ /* 0x000fe20000010000 */
[----:B------:R-:W-:Y:S01]  /*07a0*/  ISETP.GT.U32.AND P1, PT, R3, 0x83, PT ;  /* 0x000000830300780c */ /* 0x000fe20003f24070 */
[----:B------:R-:W-:-:S12]  /*07b0*/  IMAD.MOV.U32 R3, RZ, RZ, R7 ;  /* 0x000000ffff037224 */ /* 0x000fd800078e0007 */
[----:B0-----:R-:W-:Y:S05]  /*07c0*/  @P1 BRA `(.L_x_13) ;  /* 0xfffffffc00d41947 */ /* 0x001fea000383ffff */
.L_x_12:
[----:B------:R-:W-:Y:S04]  /*07d0*/  BSSY.RECONVERGENT B0, `(.L_x_14) ;  /* 0x000001a000007945 */ /* 0x000fe80003800200 */
[----:B------:R-:W-:Y:S05]  /*07e0*/  @P0 BRA `(.L_x_15) ;  /* 0x0000000000600947 */ /* 0x000fea0003800000 */
[----:B------:R-:W-:Y:S04]  /*07f0*/  LDS R3, [R0+0x80] ;  /* 0x0000800000037984 */ /* 0x000fe80000000800 */
[----:B------:R-:W5:Y:S02]  /*0800*/  LDS R4, [R0] ;  /* 0x0000000000047984 */ /* 0x000f640000000800 */
[----:B-----5:R-:W-:-:S05]  /*0810*/  FADD R3, R3, R4 ;  /* 0x0000000403037221 */ /* 0x020fca0000000000 */
[----:B------:R-:W-:Y:S04]  /*0820*/  STS [R0], R3 ;  /* 0x0000000300007388 */ /* 0x000fe80000000800 */
[----:B------:R-:W-:Y:S04]  /*0830*/  LDS R4, [R0+0x40] ;  /* 0x0000400000047984 */ /* 0x000fe80000000800 */
[----:B------:R-:W5:Y:S02]  /*0840*/  LDS R5, [R0] ;  /* 0x0000000000057984 */ /* 0x000f640000000800 */
[----:B-----5:R-:W-:-:S05]  /*0850*/  FADD R5, R4, R5 ;  /* 0x0000000504057221 */ /* 0x020fca0000000000 */
[----:B------:R-:W-:Y:S04]  /*0860*/  STS [R0], R5 ;  /* 0x0000000500007388 */ /* 0x000fe80000000800 */
[----:B------:R-:W-:Y:S04]  /*0870*/  LDS R4, [R0+0x20] ;  /* 0x0000200000047984 */ /* 0x000fe80000000800 */
[----:B01----:R-:W0:Y:S02]  /*0880*/  LDS R7, [R0] ;  /* 0x0000000000077984 */ /* 0x003e240000000800 */
[----:B0-----:R-:W-:-:S05]  /*0890*/  FADD R7, R4, R7 ;  /* 0x0000000704077221 */ /* 0x001fca0000000000 */
[----:B------:R-:W-:Y:S04]  /*08a0*/  STS [R0], R7 ;  /* 0x0000000700007388 */ /* 0x000fe80000000800 */
[----:B------:R-:W-:Y:S04]  /*08b0*/  LDS R4, [R0+0x10] ;  /* 0x0000100000047984 */ /* 0x000fe80000000800 */
[----:B----4-:R-:W0:Y:S02]  /*08c0*/  LDS R9, [R0] ;  /* 0x0000000000097984 */ /* 0x010e240000000800 */
[----:B0-----:R-:W-:-:S05]  /*08d0*/  FADD R9, R4, R9 ;  /* 0x0000000904097221 */ /* 0x001fca0000000000 */
[----:B------:R-:W-:Y:S04]  /*08e0*/  STS [R0], R9 ;  /* 0x0000000900007388 */ /* 0x000fe80000000800 */
[----:B------:R-:W-:Y:S04]  /*08f0*/  LDS R3, [R0+0x8] ;  /* 0x0000080000037984 */ /* 0x000fe80000000800 */
[----:B------:R-:W0:Y:S02]  /*0900*/  LDS R4, [R0] ;  /* 0x0000000000047984 */ /* 0x000e240000000800 */
[----:B0-----:R-:W-:-:S05]  /*0910*/  FADD R3, R3, R4 ;  /* 0x0000000403037221 */ /* 0x001fca0000000000 */
[----:B------:R-:W-:Y:S04]  /*0920*/  STS [R0], R3 ;  /* 0x0000000300007388 */ /* 0x000fe80000000800 */
[----:B------:R-:W-:Y:S04]  /*0930*/  LDS R4, [R0+0x4] ;  /* 0x0000040000047984 */ /* 0x000fe80000000800 */
[----:B------:R-:W0:Y:S02]  /*0940*/  LDS R5, [R0] ;  /* 0x0000000000057984 */ /* 0x000e240000000800 */
[----:B0-----:R-:W-:-:S05]  /*0950*/  FADD R5, R4, R5 ;  /* 0x0000000504057221 */ /* 0x001fca0000000000 */
[----:B------:R0:W-:Y:S02]  /*0960*/  STS [R0], R5 ;  /* 0x0000000500007388 */ /* 0x0001e40000000800 */
.L_x_15:
[----:B------:R-:W-:Y:S05]  /*0970*/  BSYNC.RECONVERGENT B0 ;  /* 0x0000000000007941 */ /* 0x000fea0003800200 */
.L_x_14:
[----:B------:R-:W5:Y:S01]  /*0980*/  S2UR UR5, SR_CgaCtaId ;  /* 0x00000000000579c3 */ /* 0x000f620000008800 */
[----:B------:R-:W-:Y:S01]  /*0990*/  ISETP.NE.AND P0, PT, R22, RZ, PT ;  /* 0x000000ff1600720c */ /* 0x000fe20003f05270 */
[----:B------:R-:W-:Y:S01]  /*09a0*/  UMOV UR4, 0x400 ;  /* 0x0000040000047882 */ /* 0x000fe20000000000 */
[----:B------:R-:W-:Y:S01]  /*09b0*/  BSSY.RECONVERGENT B6, `(.L_x_16) ;  /* 0x0000019000067945 */ /* 0x000fe20003800200 */
[----:B-----5:R-:W-:-:S09]  /*09c0*/  ULEA UR4, UR5, UR4, 0x18 ;  /* 0x0000000405047291 */ /* 0x020fd2000f8ec0ff */
[----:B------:R-:W0:Y:S01]  /*09d0*/  LDS R16, [UR4] ;  /* 0x00000004ff107984 */ /* 0x000e220008000800 */
[----:B------:R-:W-:Y:S05]  /*09e0*/  @P0 BRA `(.L_x_17) ;  /* 0x0000000000540947 */ /* 0x000fea0003800000 */
[----:B0---4-:R-:W0:Y:S01]  /*09f0*/  F2F.F64.F32 R8, R16 ;  /* 0x0000001000087310 */ /* 0x011e220000201800 */
[----:B------:R-:W-:Y:S01]  /*0a00*/  MOV R19, 0x0 ;  /* 0x0000000000137802 */ /* 0x000fe20000000f00 */
[----:B------:R-:W4:Y:S01]  /*0a10*/  LDCU.64 UR4, c[0x4][0x8] ;  /* 0x01000100ff0477ac */ /* 0x000f220008000a00 */
[----:B------:R-:W-:Y:S02]  /*0a20*/  IMAD.MOV.U32 R6, RZ, RZ, R17 ;  /* 0x000000ffff067224 */ /* 0x000fe400078e0011 */
[----:B------:R0:W2:Y:S01]  /*0a30*/  LDC.64 R10, c[0x4][R19] ;  /* 0x01000000130a7b82 */ /* 0x0000a20000000a00 */
[----:B-1----:R-:W-:Y:S01]  /*0a40*/  IMAD.MOV.U32 R7, RZ, RZ, R18 ;  /* 0x000000ffff077224 */ /* 0x002fe200078e0012 */
[----:B0-----:R0:W-:Y:S01]  /*0a50*/  STL.64 [R1], R8 ;  /* 0x0000000801007387 */ /* 0x0011e20000100a00 */
[----:B----4-:R-:W-:Y:S01]  /*0a60*/  IMAD.U32 R4, RZ, RZ, UR4 ;  /* 0x00000004ff047e24 */ /* 0x010fe2000f8e00ff */
[----:B------:R-:W-:-:S07]  /*0a70*/  MOV R5, UR5 ;  /* 0x0000000500057c02 */ /* 0x000fce0008000f00 */
[----:B------:R-:W-:-:S07]  /*0a80*/  LEPC R20, `(.L_x_18) ;  /* 0x000000001014794e */ /* 0x000fce0000000000 */
[----:B0-23--:R-:W-:Y:S05]  /*0a90*/  CALL.ABS.NOINC R10 ;  /* 0x000000000a007343 */ /* 0x00dfea0003c00000 */
.L_x_18:
[----:B------:R-:W0:Y:S01]  /*0aa0*/  F2F.F64.F32 R8, R2 ;  /* 0x0000000200087310 */ /* 0x000e220000201800 */
[----:B------:R1:W2:Y:S01]  /*0ab0*/  LDC.64 R10, c[0x4][R19] ;  /* 0x01000000130a7b82 */ /* 0x0002a20000000a00 */
[----:B------:R-:W3:Y:S01]  /*0ac0*/  LDCU.64 UR4, c[0x4][0x10] ;  /* 0x01000200ff0477ac */ /* 0x000ee20008000a00 */
[----:B------:R-:W-:Y:S01]  /*0ad0*/  MOV R6, R17 ;  /* 0x0000001100067202 */ /* 0x000fe20000000f00 */
[----:B------:R-:W-:Y:S01]  /*0ae0*/  IMAD.MOV.U32 R7, RZ, RZ, R18 ;  /* 0x000000ffff077224 */ /* 0x000fe200078e0012 */
[----:B0-----:R1:W-:Y:S01]  /*0af0*/  STL.64 [R1], R8 ;  /* 0x0000000801007387 */ /* 0x0013e20000100a00 */
[----:B---3--:R-:W-:Y:S02]  /*0b00*/  IMAD.U32 R4, RZ, RZ, UR4 ;  /* 0x00000004ff047e24 */ /* 0x008fe4000f8e00ff */
[----:B------:R-:W-:-:S07]  /*0b10*/  IMAD.U32 R5, RZ, RZ, UR5 ;  /* 0x00000005ff057e24 */ /* 0x000fce000f8e00ff */
[----:B------:R-:W-:-:S07]  /*0b20*/  LEPC R20, `(.L_x_17) ;  /* 0x000000001014794e */ /* 0x000fce0000000000 */
[----:B-12---:R-:W-:Y:S05]  /*0b30*/  CALL.ABS.NOINC R10 ;  /* 0x000000000a007343 */ /* 0x006fea0003c00000 */
.L_x_17:
[----:B------:R-:W-:Y:S05]  /*0b40*/  BSYNC.RECONVERGENT B6 ;  /* 0x0000000000067941 */ /* 0x000fea0003800200 */
.L_x_16:
[----:B0-----:R-:W0:Y:S02]  /*0b50*/  LDC.64 R4, c[0x0][0x388] ;  /* 0x0000e200ff047b82 */ /* 0x001e240000000a00 */
[----:B0-----:R-:W-:-:S06]  /*0b60*/  IMAD.WIDE.U32 R4, R22, 0x4, R4 ;  /* 0x0000000416047825 */ /* 0x001fcc00078e0004 */
[----:B------:R-:W2:Y:S01]  /*0b70*/  LDG.E R5, desc[UR36][R4.64] ;  /* 0x0000002404057981 */ /* 0x000ea2000c1e1900 */
[----:B------:R-:W-:Y:S01]  /*0b80*/  IMAD.MOV.U32 R3, RZ, RZ, 0x3bbb989d ;  /* 0x3bbb989dff037424 */ /* 0x000fe200078e00ff */
[----:B------:R-:W-:Y:S01]  /*0b90*/  BSSY.RECONVERGENT B0, `(.L_x_19) ;  /* 0x0000016000007945 */ /* 0x000fe20003800200 */
[----:B-1----:R-:W-:Y:S02]  /*0ba0*/  IMAD.MOV.U32 R7, RZ, RZ, 0x437c0000 ;  /* 0x437c0000ff077424 */ /* 0x002fe400078e00ff */
[----:B--2---:R-:W-:-:S04]  /*0bb0*/  FADD R2, -R2, R5 ;  /* 0x0000000502027221 */ /* 0x004fc80000000100 */
[----:B---34-:R-:W-:-:S04]  /*0bc0*/  FFMA.SAT R0, R2, R3, 0.5 ;  /* 0x3f00000002007423 */ /* 0x018fc80000002003 */
[----:B------:R-:W-:Y:S02]  /*0bd0*/  FFMA.RM R0, R0, R7, 12582913 ;  /* 0x4b40000100007423 */ /* 0x000fe40000004007 */
[----:B------:R-:W0:Y:S02]  /*0be0*/  MUFU.RCP R7, R16 ;  /* 0x0000001000077308 */ /* 0x000e240000001000 */
[----:B------:R-:W-:-:S04]  /*0bf0*/  FADD R3, R0, -12583039 ;  /* 0xcb40007f00037421 */ /* 0x000fc80000000000 */
[----:B------:R-:W-:-:S04]  /*0c00*/  FFMA R3, R2, 1.4426950216293334961, -R3 ;  /* 0x3fb8aa3b02037823 */ /* 0x000fc80000000803 */
[----:B------:R-:W-:Y:S01]  /*0c10*/  FFMA R2, R2, 1.925963033500011079e-08, R3 ;  /* 0x32a5706002027823 */ /* 0x000fe20000000003 */
[----:B------:R-:W-:-:S05]  /*0c20*/  IMAD.SHL.U32 R3, R0, 0x800000, RZ ;  /* 0x0080000000037824 */ /* 0x000fca00078e00ff */
[----:B------:R-:W1:Y:S01]  /*0c30*/  MUFU.EX2 R2, R2 ;  /* 0x0000000200027308 */ /* 0x000e620000000800 */
[----:B0-----:R-:W-:-:S04]  /*0c40*/  FFMA R0, -R16, R7, 1 ;  /* 0x3f80000010007423 */ /* 0x001fc80000000107 */
[----:B------:R-:W-:Y:S01]  /*0c50*/  FFMA R0, R7, R0, R7 ;  /* 0x0000000007007223 */ /* 0x000fe20000000007 */
[----:B-1----:R-:W-:-:S04]  /*0c60*/  FMUL R3, R3, R2 ;  /* 0x0000000203037220 */ /* 0x002fc80000400000 */
[----:B------:R-:W0:Y:S01]  /*0c70*/  FCHK P0, R3, R16 ;  /* 0x0000001003007302 */ /* 0x000e220000000000 */
[----:B------:R-:W-:-:S04]  /*0c80*/  FFMA R5, R3, R0, RZ ;  /* 0x0000000003057223 */ /* 0x000fc800000000ff */
[----:B------:R-:W-:-:S04]  /*0c90*/  FFMA R4, -R16, R5, R3 ;  /* 0x0000000510047223 */ /* 0x000fc80000000103 */
[----:B------:R-:W-:Y:S01]  /*0ca0*/  FFMA R5, R0, R4, R5 ;  /* 0x0000000400057223 */ /* 0x000fe20000000005 */
[----:B0-----:R-:W-:Y:S06]  /*0cb0*/  @!P0 BRA `(.L_x_20) ;  /* 0x00000000000c8947 */ /* 0x001fec0003800000 */
[----:B------:R-:W-:-:S07]  /*0cc0*/  MOV R2, 0xce0 ;  /* 0x00000ce000027802 */ /* 0x000fce0000000f00 */
[----:B------:R-:W-:Y:S05]  /*0cd0*/  CALL.REL.NOINC `($__internal_0_$__cuda_sm3x_div_rn_noftz_f32_slowpath) ;  /* 0x0000000000187944 */ /* 0x000fea0003c00000 */
[----:B------:R-:W-:-:S07]  /*0ce0*/  MOV R5, R0 ;  /* 0x0000000000057202 */ /* 0x000fce0000000f00 */
.L_x_20:
[----:B------:R-:W-:Y:S05]  /*0cf0*/  BSYNC.RECONVERGENT B0 ;  /* 0x0000000000007941 */ /* 0x000fea0003800200 */
.L_x_19:
[----:B------:R-:W0:Y:S02]  /*0d00*/  LDC.64 R2, c[0x0][0x380] ;  /* 0x0000e000ff027b82 */ /* 0x000e240000000a00 */
[----:B0-----:R-:W-:-:S05]  /*0d10*/  IMAD.WIDE.U32 R22, R22, 0x4, R2 ;  /* 0x0000000416167825 */ /* 0x001fca00078e0002 */
[----:B------:R-:W-:Y:S01]  /*0d20*/  STG.E desc[UR36][R22.64], R5 ;  /* 0x0000000516007986 */ /* 0x000fe2000c101924 */
[----:B------:R-:W-:Y:S05]  /*0d30*/  EXIT ;  /* 0x000000000000794d */ /* 0x000fea0003800000 */
        .weak           $__internal_0_$__cuda_sm3x_div_rn_noftz_f32_slowpath
        .type           $__internal_0_$__cuda_sm3x_div_rn_noftz_f32_slowpath,@function
        .size           $__internal_0_$__cuda_sm3x_div_rn_noftz_f32_slowpath,(.L_x_33 - $__internal_0_$__cuda_sm3x_div_rn_noftz_f32_slowpath)
$__internal_0_$__cuda_sm3x_div_rn_noftz_f32_slowpath:
[--C-:B------:R-:W-:Y:S01]  /*0d40*/  SHF.R.U32.HI R4, RZ, 0x17, R16.reuse ;  /* 0x00000017ff047819 */ /* 0x100fe20000011610 */
[----:B------:R-:W-:Y:S01]  /*0d50*/  BSSY.RECONVERGENT B1, `(.L_x_21) ;  /* 0x0000064000017945 */ /* 0x000fe20003800200 */
[--C-:B------:R-:W-:Y:S01]  /*0d60*/  SHF.R.U32.HI R0, RZ, 0x17, R3.reuse ;  /* 0x00000017ff007819 */ /* 0x100fe20000011603 */
[----:B------:R-:W-:Y:S01]  /*0d70*/  IMAD.MOV.U32 R5, RZ, RZ, R3 ;  /* 0x000000ffff057224 */ /* 0x000fe200078e0003 */
[----:B------:R-:W-:Y:S01]  /*0d80*/  LOP3.LUT R4, R4, 0xff, RZ, 0xc0, !PT ;  /* 0x000000ff04047812 */ /* 0x000fe200078ec0ff */
[----:B------:R-:W-:Y:S01]  /*0d90*/  IMAD.MOV.U32 R6, RZ, RZ, R16 ;  /* 0x000000ffff067224 */ /* 0x000fe200078e0010 */
[----:B------:R-:W-:-:S03]  /*0da0*/  LOP3.LUT R0, R0, 0xff, RZ, 0xc0, !PT ;  /* 0x000000ff00007812 */ /* 0x000fc600078ec0ff */
[----:B------:R-:W-:Y:S02]  /*0db0*/  VIADD R9, R4, 0xffffffff ;  /* 0xffffffff04097836 */ /* 0x000fe40000000000 */
[----:B------:R-:W-:-:S03]  /*0dc0*/  VIADD R8, R0, 0xffffffff ;  /* 0xffffffff00087836 */ /* 0x000fc60000000000 */
[----:B------:R-:W-:-:S04]  /*0dd0*/  ISETP.GT.U32.AND P0, PT, R9, 0xfd, PT ;  /* 0x000000fd0900780c */ /* 0x000fc80003f04070 */
[----:B------:R-:W-:-:S13]  /*0de0*/  ISETP.GT.U32.OR P0, PT, R8, 0xfd, P0 ;  /* 0x000000fd0800780c */ /* 0x000fda0000704470 */
[----:B------:R-:W-:Y:S01]  /*0df0*/  @!P0 MOV R7, RZ ;  /* 0x000000ff00078202 */ /* 0x000fe20000000f00 */
[----:B------:R-:W-:Y:S06]  /*0e00*/  @!P0 BRA `(.L_x_22) ;  /* 0x00000000005c8947 */ /* 0x000fec0003800000 */
[----:B------:R-:W-:Y:S02]  /*0e10*/  FSETP.GTU.FTZ.AND P0, PT, |R3|, +INF , PT ;  /* 0x7f8000000300780b */ /* 0x000fe40003f1c200 */
[----:B------:R-:W-:-:S04]  /*0e20*/  FSETP.GTU.FTZ.AND P1, PT, |R16|, +INF , PT ;  /* 0x7f8000001000780b */ /* 0x000fc80003f3c200 */
[----:B------:R-:W-:-:S13]  /*0e30*/  PLOP3.LUT P0, PT, P0, P1, PT, 0xf8, 0x8f ;  /* 0x00000000008f781c */ /* 0x000fda0000703f70 */
[----:B------:R-:W-:Y:S05]  /*0e40*/  @P0 BRA `(.L_x_23) ;  /* 0x00000004004c0947 */ /* 0x000fea0003800000 */
[----:B------:R-:W-:-:S13]  /*0e50*/  LOP3.LUT P0, RZ, R6, 0x7fffffff, R5, 0xc8, !PT ;  /* 0x7fffffff06ff7812 */ /* 0x000fda000780c805 */
[----:B------:R-:W-:Y:S05]  /*0e60*/  @!P0 BRA `(.L_x_24) ;  /* 0x00000004003c8947 */ /* 0x000fea0003800000 */
[C---:B------:R-:W-:Y:S02]  /*0e70*/  FSETP.NEU.FTZ.AND P2, PT, |R3|.reuse, +INF , PT ;  /* 0x7f8000000300780b */ /* 0x040fe40003f5d200 */
[----:B------:R-:W-:Y:S02]  /*0e80*/  FSETP.NEU.FTZ.AND P1, PT, |R16|, +INF , PT ;  /* 0x7f8000001000780b */ /* 0x000fe40003f3d200 */
[----:B------:R-:W-:-:S11]  /*0e90*/  FSETP.NEU.FTZ.AND P0, PT, |R3|, +INF , PT ;  /* 0x7f8000000300780b */ /* 0x000fd60003f1d200 */
[----:B------:R-:W-:Y:S05]  /*0ea0*/  @!P1 BRA !P2, `(.L_x_24) ;  /* 0x00000004002c9947 */ /* 0x000fea0005000000 */
[----:B------:R-:W-:-:S04]  /*0eb0*/  LOP3.LUT P2, RZ, R5, 0x7fffffff, RZ, 0xc0, !PT ;  /* 0x7fffffff05ff7812 */ /* 0x000fc8000784c0ff */
[----:B------:R-:W-:-:S13]  /*0ec0*/  PLOP3.LUT P1, PT, P1, P2, PT, 0x2f, 0xf2 ;  /* 0x0000000000f2781c */ /* 0x000fda0000f24577 */
[----:B------:R-:W-:Y:S05]  /*0ed0*/  @P1 BRA `(.L_x_25) ;  /* 0x0000000400181947 */ /* 0x000fea0003800000 */
[----:B------:R-:W-:-:S04]  /*0ee0*/  LOP3.LUT P1, RZ, R6, 0x7fffffff, RZ, 0xc0, !PT ;  /* 0x7fffffff06ff7812 */ /* 0x000fc8000782c0ff */
[----:B------:R-:W-:-:S13]  /*0ef0*/  PLOP3.LUT P0, PT, P0, P1, PT, 0x2f, 0xf2 ;  /* 0x0000000000f2781c */ /* 0x000fda0000702577 */
[----:B------:R-:W-:Y:S05]  /*0f00*/  @P0 BRA `(.L_x_26) ;  /* 0x0000000400000947 */ /* 0x000fea0003800000 */
[----:B------:R-:W-:Y:S02]  /*0f10*/  ISETP.GE.AND P0, PT, R8, RZ, PT ;  /* 0x000000ff0800720c */ /* 0x000fe40003f06270 */
[----:B------:R-:W-:-:S11]  /*0f20*/  ISETP.GE.AND P1, PT, R9, RZ, PT ;  /* 0x000000ff0900720c */ /* 0x000fd60003f26270 */
[----:B------:R-:W-:Y:S02]  /*0f30*/  @P0 IMAD.MOV.U32 R7, RZ, RZ, RZ ;  /* 0x000000ffff070224 */ /* 0x000fe400078e00ff */
[----:B------:R-:W-:Y:S01]  /*0f40*/  @!P0 FFMA R5, R3, 1.84467440737095516160e+19, RZ ;  /* 0x5f80000003058823 */ /* 0x000fe200000000ff */
[----:B------:R-:W-:Y:S02]  /*0f50*/  @!P0 IMAD.MOV.U32 R7, RZ, RZ, -0x40 ;  /* 0xffffffc0ff078424 */ /* 0x000fe400078e00ff */
[----:B------:R-:W-:Y:S02]  /*0f60*/  @!P1 FFMA R6, R16, 1.84467440737095516160e+19, RZ ;  /* 0x5f80000010069823 */ /* 0x000fe400000000ff */
[----:B------:R-:W-:-:S07]  /*0f70*/  @!P1 VIADD R7, R7, 0x40 ;  /* 0x0000004007079836 */ /* 0x000fce0000000000 */
.L_x_22:
[----:B------:R-:W-:Y:S01]  /*0f80*/  LEA R3, R4, 0xc0800000, 0x17 ;  /* 0xc080000004037811 */ /* 0x000fe200078eb8ff */
[----:B------:R-:W-:Y:S04]  /*0f90*/  BSSY.RECONVERGENT B2, `(.L_x_27) ;  /* 0x0000036000027945 */ /* 0x000fe80003800200 */
[----:B------:R-:W-:Y:S01]  /*0fa0*/  IMAD.IADD R6, R6, 0x1, -R3 ;  /* 0x0000000106067824 */ /* 0x000fe200078e0a03 */
[----:B------:R-:W-:-:S03]  /*0fb0*/  IADD3 R3, PT, PT, R0, -0x7f, RZ ;  /* 0xffffff8100037810 */ /* 0x000fc60007ffe0ff */
[----:B------:R-:W0:Y:S01]  /*0fc0*/  MUFU.RCP R8, R6 ;  /* 0x0000000600087308 */ /* 0x000e220000001000 */
[----:B------:R-:W-:Y:S01]  /*0fd0*/  FADD.FTZ R9, -R6, -RZ ;  /* 0x800000ff06097221 */ /* 0x000fe20000010100 */
[C---:B------:R-:W-:Y:S01]  /*0fe0*/  IMAD R0, R3.reuse, -0x800000, R5 ;  /* 0xff80000003007824 */ /* 0x040fe200078e0205 */
[----:B------:R-:W-:-:S05]  /*0ff0*/  IADD3 R4, PT, PT, R3, 0x7f, -R4 ;  /* 0x0000007f03047810 */ /* 0x000fca0007ffe804 */
[----:B------:R-:W-:Y:S02]  /*1000*/  IMAD.IADD R4, R4, 0x1, R7 ;  /* 0x0000000104047824 */ /* 0x000fe400078e0207 */
[----:B0-----:R-:W-:-:S04]  /*1010*/  FFMA R11, R8, R9, 1 ;  /* 0x3f800000080b7423 */ /* 0x001fc80000000009 */
[----:B------:R-:W-:-:S04]  /*1020*/  FFMA R10, R8, R11, R8 ;  /* 0x0000000b080a7223 */ /* 0x000fc80000000008 */
[----:B------:R-:W-:-:S04]  /*1030*/  FFMA R5, R0, R10, RZ ;  /* 0x0000000a00057223 */ /* 0x000fc800000000ff */
[----:B------:R-:W-:-:S04]  /*1040*/  FFMA R8, R9, R5, R0 ;  /* 0x0000000509087223 */ /* 0x000fc80000000000 */
[----:B------:R-:W-:-:S04]  /*1050*/  FFMA R11, R10, R8, R5 ;  /* 0x000000080a0b7223 */ /* 0x000fc80000000005 */
[----:B------:R-:W-:-:S04]  /*1060*/  FFMA R8, R9, R11, R0 ;  /* 0x0000000b09087223 */ /* 0x000fc80000000000 */
[----:B------:R-:W-:-:S05]  /*1070*/  FFMA R0, R10, R8, R11 ;  /* 0x000000080a007223 */ /* 0x000fca000000000b */
[----:B------:R-:W-:-:S04]  /*1080*/  SHF.R.U32.HI R3, RZ, 0x17, R0 ;  /* 0x00000017ff037819 */ /* 0x000fc80000011600 */
[----:B------:R-:W-:-:S05]  /*1090*/  LOP3.LUT R3, R3, 0xff, RZ, 0xc0, !PT ;  /* 0x000000ff03037812 */ /* 0x000fca00078ec0ff */
[----:B------:R-:W-:-:S04]  /*10a0*/  IMAD.IADD R7, R3, 0x1, R4 ;  /* 0x0000000103077824 */ /* 0x000fc800078e0204 */
[----:B------:R-:W-:-:S05]  /*10b0*/  VIADD R3, R7, 0xffffffff ;  /* 0xffffffff07037836 */ /* 0x000fca0000000000 */
[----:B------:R-:W-:-:S13]  /*10c0*/  ISETP.GE.U32.AND P0, PT, R3, 0xfe, PT ;  /* 0x000000fe0300780c */ /* 0x000fda0003f06070 */
[----:B------:R-:W-:Y:S05]  /*10d0*/  @!P0 BRA `(.L_x_28) ;  /* 0x0000000000808947 */ /* 0x000fea0003800000 */
[----:B------:R-:W-:-:S13]  /*10e0*/  ISETP.GT.AND P0, PT, R7, 0xfe, PT ;  /* 0x000000fe0700780c */ /* 0x000fda0003f04270 */
[----:B------:R-:W-:Y:S05]  /*10f0*/  @P0 BRA `(.L_x_29) ;  /* 0x00000000006c0947 */ /* 0x000fea0003800000 */
[----:B------:R-:W-:-:S13]  /*1100*/  ISETP.GE.AND P0, PT, R7, 0x1, PT ;  /* 0x000000010700780c */ /* 0x000fda0003f06270 */
[----:B------:R-:W-:Y:S05]  /*1110*/  @P0 BRA `(.L_x_30) ;  /* 0x0000000000740947 */ /* 0x000fea0003800000 */
[----:B------:R-:W-:Y:S02]  /*1120*/  ISETP.GE.AND P0, PT, R7, -0x18, PT ;  /* 0xffffffe80700780c */ /* 0x000fe40003f06270 */
[----:B------:R-:W-:-:S11]  /*1130*/  LOP3.LUT R0, R0, 0x80000000, RZ, 0xc0, !PT ;  /* 0x8000000000007812 */ /* 0x000fd600078ec0ff */
[----:B------:R-:W-:Y:S05]  /*1140*/  @!P0 BRA `(.L_x_30) ;  /* 0x0000000000688947 */ /* 0x000fea0003800000 */
[CCC-:B------:R-:W-:Y:S01]  /*1150*/  FFMA.RZ R3, R10.reuse, R8.reuse, R11.reuse ;  /* 0x000000080a037223 */ /* 0x1c0fe2000000c00b */
[C---:B------:R-:W-:Y:S02]  /*1160*/  VIADD R6, R7.reuse, 0x20 ;  /* 0x0000002007067836 */ /* 0x040fe40000000000 */
[CCC-:B------:R-:W-:Y:S01]  /*1170*/  FFMA.RM R4, R10.reuse, R8.reuse, R11.reuse ;  /* 0x000000080a047223 */ /* 0x1c0fe2000000400b */
[----:B------:R-:W-:Y:S02]  /*1180*/  ISETP.NE.AND P2, PT, R7, RZ, PT ;  /* 0x000000ff0700720c */ /* 0x000fe40003f45270 */
[----:B------:R-:W-:Y:S01]  /*1190*/  LOP3.LUT R5, R3, 0x7fffff, RZ, 0xc0, !PT ;  /* 0x007fffff03057812 */ /* 0x000fe200078ec0ff */
[----:B------:R-:W-:Y:S01]  /*11a0*/  FFMA.RP R3, R10, R8, R11 ;  /* 0x000000080a037223 */ /* 0x000fe2000000800b */
[----:B------:R-:W-:Y:S02]  /*11b0*/  ISETP.NE.AND P1, PT, R7, RZ, PT ;  /* 0x000000ff0700720c */ /* 0x000fe40003f25270 */
[----:B------:R-:W-:-:S02]  /*11c0*/  LOP3.LUT R5, R5, 0x800000, RZ, 0xfc, !PT ;  /* 0x0080000005057812 */ /* 0x000fc400078efcff */
[----:B------:R-:W-:Y:S02]  /*11d0*/  IADD3 R7, PT, PT, -R7, RZ, RZ ;  /* 0x000000ff07077210 */ /* 0x000fe40007ffe1ff */
[----:B------:R-:W-:Y:S02]  /*11e0*/  SHF.L.U32 R6, R5, R6, RZ ;  /* 0x0000000605067219 */ /* 0x000fe400000006ff */
[----:B------:R-:W-:Y:S02]  /*11f0*/  FSETP.NEU.FTZ.AND P0, PT, R3, R4, PT ;  /* 0x000000040300720b */ /* 0x000fe40003f1d000 */
[----:B------:R-:W-:Y:S02]  /*1200*/  SEL R4, R7, RZ, P2 ;  /* 0x000000ff07047207 */ /* 0x000fe40001000000 */
[----:B------:R-:W-:Y:S02]  /*1210*/  ISETP.NE.AND P1, PT, R6, RZ, P1 ;  /* 0x000000ff0600720c */ /* 0x000fe40000f25270 */
[----:B------:R-:W-:-:S02]  /*1220*/  SHF.R.U32.HI R4, RZ, R4, R5 ;  /* 0x00000004ff047219 */ /* 0x000fc40000011605 */
[----:B------:R-:W-:Y:S02]  /*1230*/  PLOP3.LUT P0, PT, P0, P1, PT, 0xf8, 0x8f ;  /* 0x00000000008f781c */ /* 0x000fe40000703f70 */
[----:B------:R-:W-:Y:S02]  /*1240*/  SHF.R.U32.HI R6, RZ, 0x1, R4 ;  /* 0x00000001ff067819 */ /* 0x000fe40000011604 */
[----:B------:R-:W-:-:S04]  /*1250*/  SEL R3, RZ, 0x1, !P0 ;  /* 0x00000001ff037807 */ /* 0x000fc80004000000 */
[----:B------:R-:W-:-:S04]  /*1260*/  LOP3.LUT R3, R3, 0x1, R6, 0xf8, !PT ;  /* 0x0000000103037812 */ /* 0x000fc800078ef806 */
[----:B------:R-:W-:-:S05]  /*1270*/  LOP3.LUT R3, R3, R4, RZ, 0xc0, !PT ;  /* 0x0000000403037212 */ /* 0x000fca00078ec0ff */
[----:B------:R-:W-:-:S05]  /*1280*/  IMAD.IADD R3, R6, 0x1, R3 ;  /* 0x0000000106037824 */ /* 0x000fca00078e0203 */
[----:B------:R-:W-:Y:S01]  /*1290*/  LOP3.LUT R0, R3, R0, RZ, 0xfc, !PT ;  /* 0x0000000003007212 */ /* 0x000fe200078efcff */
[----:B------:R-:W-:Y:S06]  /*12a0*/  BRA `(.L_x_30) ;  /* 0x0000000000107947 */ /* 0x000fec0003800000 */
.L_x_29:
[----:B------:R-:W-:-:S04]  /*12b0*/  LOP3.LUT R0, R0, 0x80000000, RZ, 0xc0, !PT ;  /* 0x8000000000007812 */ /* 0x000fc800078ec0ff */
[----:B------:R-:W-:Y:S01]  /*12c0*/  LOP3.LUT R0, R0, 0x7f800000, RZ, 0xfc, !PT ;  /* 0x7f80000000007812 */ /* 0x000fe200078efcff */
[----:B------:R-:W-:Y:S06]  /*12d0*/  BRA `(.L_x_30) ;  /* 0x0000000000047947 */ /* 0x000fec0003800000 */
.L_x_28:
[----:B------:R-:W-:-:S07]  /*12e0*/  IMAD R0, R4, 0x800000, R0 ;  /* 0x0080000004007824 */ /* 0x000fce00078e0200 */
.L_x_30:
[----:B------:R-:W-:Y:S05]  /*12f0*/  BSYNC.RECONVERGENT B2 ;  /* 0x0000000000027941 */ /* 0x000fea0003800200 */
.L_x_27:
[----:B------:R-:W-:Y:S05]  /*1300*/  BRA `(.L_x_31) ;  /* 0x0000000000207947 */ /* 0x000fea0003800000 */
.L_x_26:
[----:B------:R-:W-:-:S04]  /*1310*/  LOP3.LUT R0, R6, 0x80000000, R5, 0x48, !PT ;  /* 0x8000000006007812 */ /* 0x000fc800078e4805 */
[----:B------:R-:W-:Y:S01]  /*1320*/  LOP3.LUT R0, R0, 0x7f800000, RZ, 0xfc, !PT ;  /* 0x7f80000000007812 */ /* 0x000fe200078efcff */
[----:B------:R-:W-:Y:S06]  /*1330*/  BRA `(.L_x_31) ;  /* 0x0000000000147947 */ /* 0x000fec0003800000 */
.L_x_25:
[----:B------:R-:W-:Y:S01]  /*1340*/  LOP3.LUT R0, R6, 0x80000000, R5, 0x48, !PT ;  /* 0x8000000006007812 */ /* 0x000fe200078e4805 */
[----:B------:R-:W-:Y:S06]  /*1350*/  BRA `(.L_x_31) ;  /* 0x00000000000c7947 */ /* 0x000fec0003800000 */
.L_x_24:
[----:B------:R-:W0:Y:S01]  /*1360*/  MUFU.RSQ R0, -QNAN ;  /* 0xffc0000000007908 */ /* 0x000e220000001400 */
[----:B------:R-:W-:Y:S05]  /*1370*/  BRA `(.L_x_31) ;  /* 0x0000000000047947 */ /* 0x000fea0003800000 */
.L_x_23:
[----:B------:R-:W-:-:S07]  /*1380*/  FADD.FTZ R0, R3, R16 ;  /* 0x0000001003007221 */ /* 0x000fce0000010000 */
.L_x_31:
[----:B------:R-:W-:Y:S05]  /*1390*/  BSYNC.RECONVERGENT B1 ;  /* 0x0000000000017941 */ /* 0x000fea0003800200 */
.L_x_21:
[----:B------:R-:W-:-:S04]  /*13a0*/  IMAD.MOV.U32 R3, RZ, RZ, 0x0 ;  /* 0x00000000ff037424 */ /* 0x000fc800078e00ff */
[----:B0-----:R-:W-:Y:S05]  /*13b0*/  RET.REL.NODEC R2 `(_Z14softmax_kernelPfS_i) ;  /* 0xffffffec02107950 */ /* 0x001fea0003c3ffff */
.L_x_32:
[----:B------:R-:W-:-:S00]  /*13c0*/  BRA `(.L_x_32) ;  /* 0xfffffffc00fc7947 */ /* 0x000fc0000383ffff */
[----:B------:R-:W-:-:S00]  /*13d0*/  NOP ;  /* 0x0000000000007918 */ /* 0x000fc00000000000 */
        /* <DEDUP_REMOVED lines=10> */
.L_x_33:


//--------------------- .nv.global.init           --------------------------
	.section	.nv.global.init,"aw",@progbits
.nv.global.init:
	.type		$str$1,@object
	.size		$str$1,($str - $str$1)
$str$1:
        /*0000*/ 	.byte	0x4d, 0x61, 0x78, 0x20, 0x56, 0x61, 0x6c, 0x3a, 0x20, 0x25, 0x66, 0x0a, 0x00
	.type		$str,@object
	.size		$str,(.L_0 - $str)
$str:
        /*000d*/ 	.byte	0x4e, 0x6f, 0x72, 0x6d, 0x61, 0x6c, 0x69, 0x7a, 0x65, 0x72, 0x3a, 0x20, 0x25, 0x66, 0x0a, 0x00
.L_0:


//--------------------- .nv.shared._Z14softmax_kernelPfS_i --------------------------
	.section	.nv.shared._Z14softmax_kernelPfS_i,"aw",@nobits
	.sectionflags	@""
	.align	4
.nv.shared._Z14softmax_kernelPfS_i:
	.zero		5120


//--------------------- .nv.shared.reserved.0     --------------------------
	.section	.nv.shared.reserved.0,"aw",@nobits
	.weak		__nv_reservedSMEM_offset_0_alias
	.size		__nv_reservedSMEM_offset_0_alias, 0, 64
	.other		__nv_reservedSMEM_offset_0_alias,@"STO_CUDA_RESERVED_SHARED STV_DEFAULT"
__nv_reservedSMEM_offset_0_alias:
	.zero		0
	.zero		64


//--------------------- .nv.constant0._Z14softmax_kernelPfS_i --------------------------
	.section	.nv.constant0._Z14softmax_kernelPfS_i,"a",@progbits
	.sectionflags	@""
	.align	4
.nv.constant0._Z14softmax_kernelPfS_i:
	.zero		916


//--------------------- SYMBOLS --------------------------

	.type		.nv.reservedSmem.offset0,@object
	.size		.nv.reservedSmem.offset0,0x4
	.type		.nv.reservedSmem.cap,@object
	.size		.nv.reservedSmem.cap,0x4
	.type		vprintf,@function
